	.headerflags	@"EF_CUDA_TEXMODE_UNIFIED EF_CUDA_64BIT_ADDRESS EF_CUDA_ACCELERATORS EF_CUDA_SM90 EF_CUDA_VIRTUAL_SM(EF_CUDA_SM90)"
	.elftype	@"ET_EXEC"


//--------------------- .nv.info                  --------------------------
	.section	.nv.info,"",@"SHT_CUDA_INFO"
	.align	4


	//----- nvinfo : EIATTR_REGCOUNT
	.align		4
        /*0000*/ 	.byte	0x04, 0x2f
        /*0002*/ 	.short	(.L_3 - .L_2)
	.align		4
.L_2:
        /*0004*/ 	.word	index@(triton_poi_fused__native_batch_norm_legit_no_training_relu_40)
        /*0008*/ 	.word	0x00000016


	//----- nvinfo : EIATTR_MIN_STACK_SIZE
	.align		4
.L_3:
        /*000c*/ 	.byte	0x04, 0x12
        /*000e*/ 	.short	(.L_5 - .L_4)
	.align		4
.L_4:
        /*0010*/ 	.word	index@(triton_poi_fused__native_batch_norm_legit_no_training_relu_40)
        /*0014*/ 	.word	0x00000000


	//----- nvinfo : EIATTR_FRAME_SIZE
	.align		4
.L_5:
        /*0018*/ 	.byte	0x04, 0x11
        /*001a*/ 	.short	(.L_7 - .L_6)
	.align		4
.L_6:
        /*001c*/ 	.word	index@(triton_poi_fused__native_batch_norm_legit_no_training_relu_40)
        /*0020*/ 	.word	0x00000000


	//----- nvinfo : EIATTR_MIN_STACK_SIZE
	.align		4
.L_7:
        /*0024*/ 	.byte	0x04, 0x12
        /*0026*/ 	.short	(.L_9 - .L_8)
	.align		4
.L_8:
        /*0028*/ 	.word	index@(triton_poi_fused__native_batch_norm_legit_no_training_relu_40)
        /*002c*/ 	.word	0x00000000
.L_9:


//--------------------- .nv.info.triton_poi_fused__native_batch_norm_legit_no_training_relu_40 --------------------------
	.section	.nv.info.triton_poi_fused__native_batch_norm_legit_no_training_relu_40,"",@"SHT_CUDA_INFO"
	.sectionflags	@""
	.align	4


	//----- nvinfo : EIATTR_CUDA_API_VERSION
	.align		4
        /*0000*/ 	.byte	0x04, 0x37
        /*0002*/ 	.short	(.L_11 - .L_10)
.L_10:
        /*0004*/ 	.word	0x0000007c


	//----- nvinfo : EIATTR_KPARAM_INFO
	.align		4
.L_11:
        /*0008*/ 	.byte	0x04, 0x17
        /*000a*/ 	.short	(.L_13 - .L_12)
.L_12:
        /*000c*/ 	.word	0x00000000
        /*0010*/ 	.short	0x0006
        /*0012*/ 	.short	0x0030
        /*0014*/ 	.byte	0x00, 0xf0, 0x11, 0x00


	//----- nvinfo : EIATTR_KPARAM_INFO
	.align		4
.L_13:
        /*0018*/ 	.byte	0x04, 0x17
        /*001a*/ 	.short	(.L_15 - .L_14)
.L_14:
        /*001c*/ 	.word	0x00000000
        /*0020*/ 	.short	0x0005
        /*0022*/ 	.short	0x0028
        /*0024*/ 	.byte	0x00, 0xf4, 0x21, 0x00


	//----- nvinfo : EIATTR_KPARAM_INFO
	.align		4
.L_15:
        /*0028*/ 	.byte	0x04, 0x17
        /*002a*/ 	.short	(.L_17 - .L_16)
.L_16:
        /*002c*/ 	.word	0x00000000
        /*0030*/ 	.short	0x0004
        /*0032*/ 	.short	0x0020
        /*0034*/ 	.byte	0x00, 0xf4, 0x21, 0x00


	//----- nvinfo : EIATTR_KPARAM_INFO
	.align		4
.L_17:
        /*0038*/ 	.byte	0x04, 0x17
        /*003a*/ 	.short	(.L_19 - .L_18)
.L_18:
        /*003c*/ 	.word	0x00000000
        /*0040*/ 	.short	0x0003
        /*0042*/ 	.short	0x0018
        /*0044*/ 	.byte	0x00, 0xf4, 0x21, 0x00


	//----- nvinfo : EIATTR_KPARAM_INFO
	.align		4
.L_19:
        /*0048*/ 	.byte	0x04, 0x17
        /*004a*/ 	.short	(.L_21 - .L_20)
.L_20:
        /*004c*/ 	.word	0x00000000
        /*0050*/ 	.short	0x0002
        /*0052*/ 	.short	0x0010
        /*0054*/ 	.byte	0x00, 0xf4, 0x21, 0x00


	//----- nvinfo : EIATTR_KPARAM_INFO
	.align		4
.L_21:
        /*0058*/ 	.byte	0x04, 0x17
        /*005a*/ 	.short	(.L_23 - .L_22)
.L_22:
        /*005c*/ 	.word	0x00000000
        /*0060*/ 	.short	0x0001
        /*0062*/ 	.short	0x0008
        /*0064*/ 	.byte	0x00, 0xf4, 0x21, 0x00


	//----- nvinfo : EIATTR_KPARAM_INFO
	.align		4
.L_23:
        /*0068*/ 	.byte	0x04, 0x17
        /*006a*/ 	.short	(.L_25 - .L_24)
.L_24:
        /*006c*/ 	.word	0x00000000
        /*0070*/ 	.short	0x0000
        /*0072*/ 	.short	0x0000
        /*0074*/ 	.byte	0x00, 0xf4, 0x21, 0x00


	//----- nvinfo : EIATTR_SPARSE_MMA_MASK
	.align		4
.L_25:
        /*0078*/ 	.byte	0x03, 0x50
        /*007a*/ 	.short	0x0000


	//----- nvinfo : EIATTR_MAXREG_COUNT
	.align		4
        /*007c*/ 	.byte	0x03, 0x1b
        /*007e*/ 	.short	0x00ff


	//----- nvinfo : EIATTR_EXIT_INSTR_OFFSETS
	.align		4
        /*0080*/ 	.byte	0x04, 0x1c
        /*0082*/ 	.short	(.L_27 - .L_26)


	//   ....[0]....
.L_26:
        /*0084*/ 	.word	0x00000410


	//   ....[1]....
        /*0088*/ 	.word	0x00000430


	//----- nvinfo : EIATTR_REQNTID
	.align		4
.L_27:
        /*008c*/ 	.byte	0x04, 0x10
        /*008e*/ 	.short	(.L_29 - .L_28)
.L_28:
        /*0090*/ 	.word	0x00000080
        /*0094*/ 	.word	0x00000001
        /*0098*/ 	.word	0x00000001


	//----- nvinfo : EIATTR_CBANK_PARAM_SIZE
	.align		4
.L_29:
        /*009c*/ 	.byte	0x03, 0x19
        /*009e*/ 	.short	0x0034


	//----- nvinfo : EIATTR_PARAM_CBANK
	.align		4
        /*00a0*/ 	.byte	0x04, 0x0a
        /*00a2*/ 	.short	(.L_31 - .L_30)
	.align		4
.L_30:
        /*00a4*/ 	.word	index@(.nv.constant0.triton_poi_fused__native_batch_norm_legit_no_training_relu_40)
        /*00a8*/ 	.short	0x0210
        /*00aa*/ 	.short	0x0034


	//----- nvinfo : EIATTR_SW_WAR
	.align		4
.L_31:
        /*00ac*/ 	.byte	0x04, 0x36
        /*00ae*/ 	.short	(.L_33 - .L_32)
.L_32:
        /*00b0*/ 	.word	0x00000008
.L_33:


//--------------------- .nv.callgraph             --------------------------
	.section	.nv.callgraph,"",@"SHT_CUDA_CALLGRAPH"
	.align	4
	.sectionentsize	8
	.align		4
        /*0000*/ 	.word	0x00000000
	.align		4
        /*0004*/ 	.word	0xffffffff
	.align		4
        /*0008*/ 	.word	0x00000000
	.align		4
        /*000c*/ 	.word	0xfffffffe
	.align		4
        /*0010*/ 	.word	0x00000000
	.align		4
        /*0014*/ 	.word	0xfffffffd
	.align		4
        /*0018*/ 	.word	0x00000000
	.align		4
        /*001c*/ 	.word	0xfffffffc


//--------------------- .nv.constant4             --------------------------
	.section	.nv.constant4,"a",@progbits
	.align	8
	.align		8
.nv.constant4:
        /*0000*/ 	.dword	_$_str
	.align		8
        /*0008*/ 	.dword	_$_str_$_2


//--------------------- .text.triton_poi_fused__native_batch_norm_legit_no_training_relu_40 --------------------------
	.section	.text.triton_poi_fused__native_batch_norm_legit_no_training_relu_40,"ax",@progbits
	.align	128
        .global         triton_poi_fused__native_batch_norm_legit_no_training_relu_40
        .type           triton_poi_fused__native_batch_norm_legit_no_training_relu_40,@function
        .size           triton_poi_fused__native_batch_norm_legit_no_training_relu_40,(.L_x_1 - triton_poi_fused__native_batch_norm_legit_no_training_relu_40)
        .other          triton_poi_fused__native_batch_norm_legit_no_training_relu_40,@"STO_CUDA_ENTRY STV_DEFAULT"
triton_poi_fused__native_batch_norm_legit_no_training_relu_40:
.text.triton_poi_fused__native_batch_norm_legit_no_training_relu_40:
[----:B------:R-:W0:Y:S01]  /*0000*/  LDC R1, c[0x0][0x28] ;  /* 0x00000a00ff017b82 */ /* 0x000e220000000800 */
[----:B------:R-:W1:Y:S07]  /*0010*/  S2R R0, SR_TID.X ;  /* 0x0000000000007919 */ /* 0x000e6e0000002100 */
[----:B------:R-:W2:Y:S01]  /*0020*/  LDC.64 R8, c[0x0][0x220] ;  /* 0x00008800ff087b82 */ /* 0x000ea20000000a00 */
[----:B------:R-:W-:Y:S01]  /*0030*/  ULDC.64 UR4, c[0x0][0x208] ;  /* 0x0000820000047ab9 */ /* 0x000fe20000000a00 */
[----:B------:R-:W3:Y:S06]  /*0040*/  S2R R3, SR_CTAID.X ;  /* 0x0000000000037919 */ /* 0x000eec0000002500 */
[----:B------:R-:W4:Y:S08]  /*0050*/  LDC.64 R12, c[0x0][0x210] ;  /* 0x00008400ff0c7b82 */ /* 0x000f300000000a00 */
[----:B------:R-:W5:Y:S08]  /*0060*/  LDC.64 R14, c[0x0][0x218] ;  /* 0x00008600ff0e7b82 */ /* 0x000f700000000a00 */
[----:B------:R-:W5:Y:S01]  /*0070*/  LDC.64 R16, c[0x0][0x228] ;  /* 0x00008a00ff107b82 */ /* 0x000f620000000a00 */
[----:B-1----:R-:W-:-:S07]  /*0080*/  SHF.L.U32 R0, R0, 0x1, RZ ;  /* 0x0000000100007819 */ /* 0x002fce00000006ff */
[----:B------:R-:W1:Y:S01]  /*0090*/  LDC.64 R18, c[0x0][0x230] ;  /* 0x00008c00ff127b82 */ /* 0x000e620000000a00 */
[----:B------:R-:W-:-:S04]  /*00a0*/  LOP3.LUT R0, R0, 0xfe, RZ, 0xc0, !PT ;  /* 0x000000fe00007812 */ /* 0x000fc800078ec0ff */
[----:B---3--:R-:W-:-:S04]  /*00b0*/  LEA R0, R3, R0, 0x8 ;  /* 0x0000000003007211 */ /* 0x008fc800078e40ff */
[C---:B------:R-:W-:Y:S01]  /*00c0*/  ISETP.GE.AND P0, PT, R0.reuse, 0x6c00, PT ;  /* 0x00006c000000780c */ /* 0x040fe20003f06270 */
[----:B------:R-:W-:-:S05]  /*00d0*/  IMAD.HI R2, R0, 0x4bda12f7, RZ ;  /* 0x4bda12f700027827 */ /* 0x000fca00078e02ff */
[----:B------:R-:W-:-:S04]  /*00e0*/  SHF.R.U32.HI R3, RZ, 0x1f, R2 ;  /* 0x0000001fff037819 */ /* 0x000fc80000011602 */
[----:B------:R-:W-:-:S05]  /*00f0*/  LEA.HI.SX32 R3, R2, R3, 0x17 ;  /* 0x0000000302037211 */ /* 0x000fca00078fbaff */
[----:B------:R-:W-:Y:S01]  /*0100*/  IMAD R11, R3, -0x6c0, R0 ;  /* 0xfffff940030b7824 */ /* 0x000fe200078e0200 */
[----:B------:R-:W-:-:S03]  /*0110*/  CS2R R2, SRZ ;  /* 0x0000000000027805 */ /* 0x000fc6000001ff00 */
[----:B--2---:R-:W-:-:S05]  /*0120*/  IMAD.WIDE R8, R11, 0x4, R8 ;  /* 0x000000040b087825 */ /* 0x004fca00078e0208 */
[----:B------:R2:W3:Y:S01]  /*0130*/  @!P0 LDG.E.EL.64 R2, desc[UR4][R8.64] ;  /* 0x0000000408028981 */ /* 0x0004e2000c2e1b00 */
[----:B------:R-:W-:Y:S02]  /*0140*/  CS2R R4, SRZ ;  /* 0x0000000000047805 */ /* 0x000fe4000001ff00 */
[----:B------:R-:W-:Y:S01]  /*0150*/  CS2R R6, SRZ ;  /* 0x0000000000067805 */ /* 0x000fe2000001ff00 */
[----:B----4-:R-:W-:-:S04]  /*0160*/  IMAD.WIDE R12, R0, 0x4, R12 ;  /* 0x00000004000c7825 */ /* 0x010fc800078e020c */
[C---:B-----5:R-:W-:Y:S01]  /*0170*/  IMAD.WIDE R14, R11.reuse, 0x4, R14 ;  /* 0x000000040b0e7825 */ /* 0x060fe200078e020e */
[----:B------:R-:W4:Y:S01]  /*0180*/  @!P0 LDG.E.64 R4, desc[UR4][R12.64] ;  /* 0x000000040c048981 */ /* 0x000f22000c1e1b00 */
[----:B--2---:R-:W-:Y:S02]  /*0190*/  CS2R R8, SRZ ;  /* 0x0000000000087805 */ /* 0x004fe4000001ff00 */
[C---:B0-----:R-:W-:Y:S01]  /*01a0*/  IMAD.WIDE R16, R11.reuse, 0x4, R16 ;  /* 0x000000040b107825 */ /* 0x041fe200078e0210 */
[----:B------:R0:W4:Y:S03]  /*01b0*/  @!P0 LDG.E.EL.64 R6, desc[UR4][R14.64] ;  /* 0x000000040e068981 */ /* 0x000126000c2e1b00 */
[----:B-1----:R-:W-:Y:S01]  /*01c0*/  IMAD.WIDE R18, R11, 0x4, R18 ;  /* 0x000000040b127825 */ /* 0x002fe200078e0212 */
[----:B------:R-:W-:-:S04]  /*01d0*/  CS2R R10, SRZ ;  /* 0x00000000000a7805 */ /* 0x000fc8000001ff00 */
[----:B------:R-:W2:Y:S04]  /*01e0*/  @!P0 LDG.E.EL.64 R8, desc[UR4][R18.64] ;  /* 0x0000000412088981 */ /* 0x000ea8000c2e1b00 */
[----:B------:R-:W2:Y:S01]  /*01f0*/  @!P0 LDG.E.EL.64 R10, desc[UR4][R16.64] ;  /* 0x00000004100a8981 */ /* 0x000ea2000c2e1b00 */
[----:B0-----:R-:W-:Y:S01]  /*0200*/  HFMA2.MMA R14, -RZ, RZ, 1.625, 0 ;  /* 0x3e800000ff0e7435 */ /* 0x001fe200000001ff */
[----:B---3--:R-:W-:Y:S01]  /*0210*/  FADD R2, R2, 9.9999997473787516356e-06 ;  /* 0x3727c5ac02027421 */ /* 0x008fe20000000000 */
[----:B------:R-:W-:-:S03]  /*0220*/  FADD R3, R3, 9.9999997473787516356e-06 ;  /* 0x3727c5ac03037421 */ /* 0x000fc60000000000 */
[----:B------:R-:W0:Y:S08]  /*0230*/  MUFU.SQRT R12, R2 ;  /* 0x00000002000c7308 */ /* 0x000e300000002000 */
[----:B------:R1:W3:Y:S01]  /*0240*/  MUFU.SQRT R13, R3 ;  /* 0x00000003000d7308 */ /* 0x0002e20000002000 */
[C---:B0-----:R-:W-:Y:S02]  /*0250*/  FSETP.GT.AND P1, PT, R12.reuse, 8.50705917302346158658e+37, PT ;  /* 0x7e8000000c00780b */ /* 0x041fe40003f24000 */
[----:B------:R-:W-:Y:S01]  /*0260*/  FSETP.GEU.AND P3, PT, R12, 1.175494350822287508e-38, PT ;  /* 0x008000000c00780b */ /* 0x000fe20003f6e000 */
[----:B-1----:R-:W0:Y:S01]  /*0270*/  LDC.64 R2, c[0x0][0x238] ;  /* 0x00008e00ff027b82 */ /* 0x002e220000000a00 */
[----:B---3--:R-:W-:-:S02]  /*0280*/  FSETP.GT.AND P2, PT, R13, 8.50705917302346158658e+37, PT ;  /* 0x7e8000000d00780b */ /* 0x008fc40003f44000 */
[----:B------:R-:W-:-:S07]  /*0290*/  FSETP.GEU.AND P4, PT, R13, 1.175494350822287508e-38, PT ;  /* 0x008000000d00780b */ /* 0x000fce0003f8e000 */
[----:B------:R-:W-:-:S04]  /*02a0*/  @P1 FMUL R12, R12, 0.25 ;  /* 0x3e8000000c0c1820 */ /* 0x000fc80000400000 */
[----:B------:R-:W-:Y:S01]  /*02b0*/  @!P3 FMUL R12, R12, 16777216 ;  /* 0x4b8000000c0cb820 */ /* 0x000fe20000400000 */
[----:B------:R-:W-:-:S04]  /*02c0*/  @P2 FMUL R13, R13, 0.25 ;  /* 0x3e8000000d0d2820 */ /* 0x000fc80000400000 */
[----:B------:R-:W-:Y:S01]  /*02d0*/  @!P4 FMUL R13, R13, 16777216 ;  /* 0x4b8000000d0dc820 */ /* 0x000fe20000400000 */
[----:B------:R-:W1:Y:S01]  /*02e0*/  MUFU.RCP R12, R12 ;  /* 0x0000000c000c7308 */ /* 0x000e620000001000 */
[----:B------:R-:W-:-:S07]  /*02f0*/  FSEL R15, R14, 1, P1 ;  /* 0x3f8000000e0f7808 */ /* 0x000fce0000800000 */
[----:B------:R-:W3:Y:S01]  /*0300*/  MUFU.RCP R13, R13 ;  /* 0x0000000d000d7308 */ /* 0x000ee20000001000 */
[----:B------:R-:W-:Y:S01]  /*0310*/  FSEL R14, R14, 1, P2 ;  /* 0x3f8000000e0e7808 */ /* 0x000fe20001000000 */
[----:B------:R-:W-:-:S04]  /*0320*/  @!P3 FMUL R15, R15, 16777216 ;  /* 0x4b8000000f0fb820 */ /* 0x000fc80000400000 */
[----:B------:R-:W-:Y:S01]  /*0330*/  @!P4 FMUL R14, R14, 16777216 ;  /* 0x4b8000000e0ec820 */ /* 0x000fe20000400000 */
[----:B----4-:R-:W-:Y:S01]  /*0340*/  FADD R5, -R7, R5 ;  /* 0x0000000507057221 */ /* 0x010fe20000000100 */
[----:B------:R-:W-:Y:S01]  /*0350*/  FADD R4, -R6, R4 ;  /* 0x0000000406047221 */ /* 0x000fe20000000100 */
[----:B-1----:R-:W-:Y:S01]  /*0360*/  FMUL R15, R12, R15 ;  /* 0x0000000f0c0f7220 */ /* 0x002fe20000400000 */
[----:B---3--:R-:W-:-:S03]  /*0370*/  FMUL R14, R13, R14 ;  /* 0x0000000e0d0e7220 */ /* 0x008fc60000400000 */
[----:B------:R-:W-:Y:S01]  /*0380*/  FMUL R15, R4, R15 ;  /* 0x0000000f040f7220 */ /* 0x000fe20000400000 */
[----:B------:R-:W-:-:S03]  /*0390*/  FMUL R14, R5, R14 ;  /* 0x0000000e050e7220 */ /* 0x000fc60000400000 */
[----:B--2---:R-:W-:Y:S01]  /*03a0*/  FFMA R8, R15, R10, R8 ;  /* 0x0000000a0f087223 */ /* 0x004fe20000000008 */
[----:B------:R-:W-:-:S04]  /*03b0*/  FFMA R9, R14, R11, R9 ;  /* 0x0000000b0e097223 */ /* 0x000fc80000000009 */
[----:B------:R-:W-:Y:S02]  /*03c0*/  FSETP.GEU.AND P1, PT, R8, RZ, PT ;  /* 0x000000ff0800720b */ /* 0x000fe40003f2e000 */
[C---:B------:R-:W-:Y:S01]  /*03d0*/  FSETP.GEU.AND P2, PT, R9.reuse, RZ, PT ;  /* 0x000000ff0900720b */ /* 0x040fe20003f4e000 */
[----:B0-----:R-:W-:Y:S01]  /*03e0*/  IMAD.WIDE R2, R0, 0x4, R2 ;  /* 0x0000000400027825 */ /* 0x001fe200078e0202 */
[----:B------:R-:W-:Y:S02]  /*03f0*/  FSEL R8, R8, RZ, P1 ;  /* 0x000000ff08087208 */ /* 0x000fe40000800000 */
[----:B------:R-:W-:Y:S01]  /*0400*/  FSEL R9, R9, RZ, P2 ;  /* 0x000000ff09097208 */ /* 0x000fe20001000000 */
[----:B------:R-:W-:Y:S08]  /*0410*/  @P0 EXIT ;  /* 0x000000000000094d */ /* 0x000ff00003800000 */
[----:B------:R-:W-:Y:S01]  /*0420*/  STG.E.64 desc[UR4][R2.64], R8 ;  /* 0x0000000802007986 */ /* 0x000fe2000c101b04 */
[----:B------:R-:W-:Y:S05]  /*0430*/  EXIT ;  /* 0x000000000000794d */ /* 0x000fea0003800000 */
.L_x_0:
[----:B------:R-:W-:-:S00]  /*0440*/  BRA `(.L_x_0) ;  /* 0xfffffffc00fc7947 */ /* 0x000fc0000383ffff */
[----:B------:R-:W-:-:S00]  /*0450*/  NOP ;  /* 0x0000000000007918 */ /* 0x000fc00000000000 */
        /* <DEDUP_REMOVED lines=10> */
.L_x_1:


//--------------------- .nv.global.init           --------------------------
	.section	.nv.global.init,"aw",@progbits
.nv.global.init:
	.type		_$_str,@object
	.size		_$_str,(_$_str_$_2 - _$_str)
_$_str:
        /*0000*/ 	.byte	0x5f, 0x5f, 0x43, 0x55, 0x44, 0x41, 0x5f, 0x46, 0x54, 0x5a, 0x00
	.type		_$_str_$_2,@object
	.size		_$_str_$_2,(.L_1 - _$_str_$_2)
_$_str_$_2:
        /*000b*/ 	.byte	0x5f, 0x5f, 0x43, 0x55, 0x44, 0x41, 0x5f, 0x50, 0x52, 0x45, 0x43, 0x5f, 0x53, 0x51, 0x52, 0x54
        /*001b*/ 	.byte	0x00
.L_1:


//--------------------- .nv.constant0.triton_poi_fused__native_batch_norm_legit_no_training_relu_40 --------------------------
	.section	.nv.constant0.triton_poi_fused__native_batch_norm_legit_no_training_relu_40,"a",@progbits
	.sectionflags	@""
	.align	4
.nv.constant0.triton_poi_fused__native_batch_norm_legit_no_training_relu_40:
	.zero		580
